	.headerflags	@"EF_CUDA_TEXMODE_UNIFIED EF_CUDA_64BIT_ADDRESS EF_CUDA_ACCELERATORS EF_CUDA_SM90 EF_CUDA_VIRTUAL_SM(EF_CUDA_SM90)"
	.elftype	@"ET_EXEC"


//--------------------- .nv.info                  --------------------------
	.section	.nv.info,"",@"SHT_CUDA_INFO"
	.align	4


	//----- nvinfo : EIATTR_REGCOUNT
	.align		4
        /*0000*/ 	.byte	0x04, 0x2f
        /*0002*/ 	.short	(.L_1 - .L_0)
	.align		4
.L_0:
        /*0004*/ 	.word	index@(triton_poi_fused_reflection_pad2d_relu_6)
        /*0008*/ 	.word	0x00000030


	//----- nvinfo : EIATTR_MIN_STACK_SIZE
	.align		4
.L_1:
        /*000c*/ 	.byte	0x04, 0x12
        /*000e*/ 	.short	(.L_3 - .L_2)
	.align		4
.L_2:
        /*0010*/ 	.word	index@(triton_poi_fused_reflection_pad2d_relu_6)
        /*0014*/ 	.word	0x00000000


	//----- nvinfo : EIATTR_FRAME_SIZE
	.align		4
.L_3:
        /*0018*/ 	.byte	0x04, 0x11
        /*001a*/ 	.short	(.L_5 - .L_4)
	.align		4
.L_4:
        /*001c*/ 	.word	index@(triton_poi_fused_reflection_pad2d_relu_6)
        /*0020*/ 	.word	0x00000000


	//----- nvinfo : EIATTR_MIN_STACK_SIZE
	.align		4
.L_5:
        /*0024*/ 	.byte	0x04, 0x12
        /*0026*/ 	.short	(.L_7 - .L_6)
	.align		4
.L_6:
        /*0028*/ 	.word	index@(triton_poi_fused_reflection_pad2d_relu_6)
        /*002c*/ 	.word	0x00000000
.L_7:


//--------------------- .nv.info.triton_poi_fused_reflection_pad2d_relu_6 --------------------------
	.section	.nv.info.triton_poi_fused_reflection_pad2d_relu_6,"",@"SHT_CUDA_INFO"
	.sectionflags	@""
	.align	4


	//----- nvinfo : EIATTR_CUDA_API_VERSION
	.align		4
        /*0000*/ 	.byte	0x04, 0x37
        /*0002*/ 	.short	(.L_9 - .L_8)
.L_8:
        /*0004*/ 	.word	0x0000007c


	//----- nvinfo : EIATTR_KPARAM_INFO
	.align		4
.L_9:
        /*0008*/ 	.byte	0x04, 0x17
        /*000a*/ 	.short	(.L_11 - .L_10)
.L_10:
        /*000c*/ 	.word	0x00000000
        /*0010*/ 	.short	0x0006
        /*0012*/ 	.short	0x0030
        /*0014*/ 	.byte	0x00, 0xf0, 0x11, 0x00


	//----- nvinfo : EIATTR_KPARAM_INFO
	.align		4
.L_11:
        /*0018*/ 	.byte	0x04, 0x17
        /*001a*/ 	.short	(.L_13 - .L_12)
.L_12:
        /*001c*/ 	.word	0x00000000
        /*0020*/ 	.short	0x0005
        /*0022*/ 	.short	0x0028
        /*0024*/ 	.byte	0x00, 0xf4, 0x21, 0x00


	//----- nvinfo : EIATTR_KPARAM_INFO
	.align		4
.L_13:
        /*0028*/ 	.byte	0x04, 0x17
        /*002a*/ 	.short	(.L_15 - .L_14)
.L_14:
        /*002c*/ 	.word	0x00000000
        /*0030*/ 	.short	0x0004
        /*0032*/ 	.short	0x0020
        /*0034*/ 	.byte	0x00, 0xf4, 0x21, 0x00


	//----- nvinfo : EIATTR_KPARAM_INFO
	.align		4
.L_15:
        /*0038*/ 	.byte	0x04, 0x17
        /*003a*/ 	.short	(.L_17 - .L_16)
.L_16:
        /*003c*/ 	.word	0x00000000
        /*0040*/ 	.short	0x0003
        /*0042*/ 	.short	0x0018
        /*0044*/ 	.byte	0x00, 0xf4, 0x21, 0x00


	//----- nvinfo : EIATTR_KPARAM_INFO
	.align		4
.L_17:
        /*0048*/ 	.byte	0x04, 0x17
        /*004a*/ 	.short	(.L_19 - .L_18)
.L_18:
        /*004c*/ 	.word	0x00000000
        /*0050*/ 	.short	0x0002
        /*0052*/ 	.short	0x0010
        /*0054*/ 	.byte	0x00, 0xf4, 0x21, 0x00


	//----- nvinfo : EIATTR_KPARAM_INFO
	.align		4
.L_19:
        /*0058*/ 	.byte	0x04, 0x17
        /*005a*/ 	.short	(.L_21 - .L_20)
.L_20:
        /*005c*/ 	.word	0x00000000
        /*0060*/ 	.short	0x0001
        /*0062*/ 	.short	0x0008
        /*0064*/ 	.byte	0x00, 0xf4, 0x21, 0x00


	//----- nvinfo : EIATTR_KPARAM_INFO
	.align		4
.L_21:
        /*0068*/ 	.byte	0x04, 0x17
        /*006a*/ 	.short	(.L_23 - .L_22)
.L_22:
        /*006c*/ 	.word	0x00000000
        /*0070*/ 	.short	0x0000
        /*0072*/ 	.short	0x0000
        /*0074*/ 	.byte	0x00, 0xf4, 0x21, 0x00


	//----- nvinfo : EIATTR_SPARSE_MMA_MASK
	.align		4
.L_23:
        /*0078*/ 	.byte	0x03, 0x50
        /*007a*/ 	.short	0x0000


	//----- nvinfo : EIATTR_MAXREG_COUNT
	.align		4
        /*007c*/ 	.byte	0x03, 0x1b
        /*007e*/ 	.short	0x00ff


	//----- nvinfo : EIATTR_EXIT_INSTR_OFFSETS
	.align		4
        /*0080*/ 	.byte	0x04, 0x1c
        /*0082*/ 	.short	(.L_25 - .L_24)


	//   ....[0]....
.L_24:
        /*0084*/ 	.word	0x00001220


	//   ....[1]....
        /*0088*/ 	.word	0x00001240


	//----- nvinfo : EIATTR_REQNTID
	.align		4
.L_25:
        /*008c*/ 	.byte	0x04, 0x10
        /*008e*/ 	.short	(.L_27 - .L_26)
.L_26:
        /*0090*/ 	.word	0x00000080
        /*0094*/ 	.word	0x00000001
        /*0098*/ 	.word	0x00000001


	//----- nvinfo : EIATTR_CBANK_PARAM_SIZE
	.align		4
.L_27:
        /*009c*/ 	.byte	0x03, 0x19
        /*009e*/ 	.short	0x0034


	//----- nvinfo : EIATTR_PARAM_CBANK
	.align		4
        /*00a0*/ 	.byte	0x04, 0x0a
        /*00a2*/ 	.short	(.L_29 - .L_28)
	.align		4
.L_28:
        /*00a4*/ 	.word	index@(.nv.constant0.triton_poi_fused_reflection_pad2d_relu_6)
        /*00a8*/ 	.short	0x0210
        /*00aa*/ 	.short	0x0034


	//----- nvinfo : EIATTR_SW_WAR
	.align		4
.L_29:
        /*00ac*/ 	.byte	0x04, 0x36
        /*00ae*/ 	.short	(.L_31 - .L_30)
.L_30:
        /*00b0*/ 	.word	0x00000008
.L_31:


//--------------------- .nv.callgraph             --------------------------
	.section	.nv.callgraph,"",@"SHT_CUDA_CALLGRAPH"
	.align	4
	.sectionentsize	8
	.align		4
        /*0000*/ 	.word	0x00000000
	.align		4
        /*0004*/ 	.word	0xffffffff
	.align		4
        /*0008*/ 	.word	0x00000000
	.align		4
        /*000c*/ 	.word	0xfffffffe
	.align		4
        /*0010*/ 	.word	0x00000000
	.align		4
        /*0014*/ 	.word	0xfffffffd
	.align		4
        /*0018*/ 	.word	0x00000000
	.align		4
        /*001c*/ 	.word	0xfffffffc


//--------------------- .text.triton_poi_fused_reflection_pad2d_relu_6 --------------------------
	.section	.text.triton_poi_fused_reflection_pad2d_relu_6,"ax",@progbits
	.align	128
        .global         triton_poi_fused_reflection_pad2d_relu_6
        .type           triton_poi_fused_reflection_pad2d_relu_6,@function
        .size           triton_poi_fused_reflection_pad2d_relu_6,(.L_x_1 - triton_poi_fused_reflection_pad2d_relu_6)
        .other          triton_poi_fused_reflection_pad2d_relu_6,@"STO_CUDA_ENTRY STV_DEFAULT"
triton_poi_fused_reflection_pad2d_relu_6:
.text.triton_poi_fused_reflection_pad2d_relu_6:
[----:B------:R-:W0:Y:S01]  /*0000*/  LDC R1, c[0x0][0x28] ;  /* 0x00000a00ff017b82 */ /* 0x000e220000000800 */
[----:B------:R-:W1:Y:S07]  /*0010*/  S2R R0, SR_TID.X ;  /* 0x0000000000007919 */ /* 0x000e6e0000002100 */
[----:B------:R-:W2:Y:S01]  /*0020*/  LDC.64 R36, c[0x0][0x218] ;  /* 0x00008600ff247b82 */ /* 0x000ea20000000a00 */
[----:B------:R-:W-:Y:S01]  /*0030*/  ULDC.64 UR4, c[0x0][0x208] ;  /* 0x0000820000047ab9 */ /* 0x000fe20000000a00 */
[----:B------:R-:W3:Y:S01]  /*0040*/  S2R R3, SR_CTAID.X ;  /* 0x0000000000037919 */ /* 0x000ee20000002500 */
[----:B-1----:R-:W-:-:S05]  /*0050*/  IMAD.SHL.U32 R0, R0, 0x4, RZ ;  /* 0x0000000400007824 */ /* 0x002fca00078e00ff */
[----:B------:R-:W-:-:S05]  /*0060*/  LOP3.LUT R0, R0, 0x1fc, RZ, 0xc0, !PT ;  /* 0x000001fc00007812 */ /* 0x000fca00078ec0ff */
[----:B---3--:R-:W-:-:S04]  /*0070*/  IMAD R0, R3, 0x400, R0 ;  /* 0x0000040003007824 */ /* 0x008fc800078e0200 */
[C---:B------:R-:W-:Y:S01]  /*0080*/  IMAD.HI R2, R0.reuse, 0x78787879, RZ ;  /* 0x7878787900027827 */ /* 0x040fe200078e02ff */
[----:B------:R-:W-:Y:S02]  /*0090*/  IADD3 R6, R0, 0x3, RZ ;  /* 0x0000000300067810 */ /* 0x000fe40007ffe0ff */
[C---:B------:R-:W-:Y:S01]  /*00a0*/  ISETP.GE.AND P5, PT, R0.reuse, 0x48400, PT ;  /* 0x000484000000780c */ /* 0x040fe20003fa6270 */
[C---:B------:R-:W-:Y:S01]  /*00b0*/  VIADD R10, R0.reuse, 0x1 ;  /* 0x00000001000a7836 */ /* 0x040fe20000000000 */
[----:B------:R-:W-:Y:S01]  /*00c0*/  SHF.R.U32.HI R3, RZ, 0x1f, R2 ;  /* 0x0000001fff037819 */ /* 0x000fe20000011602 */
[----:B------:R-:W-:Y:S02]  /*00d0*/  VIADD R4, R0, 0x2 ;  /* 0x0000000200047836 */ /* 0x000fe40000000000 */
[----:B------:R-:W-:Y:S01]  /*00e0*/  IMAD.HI R7, R6, 0x78787879, RZ ;  /* 0x7878787906077827 */ /* 0x000fe200078e02ff */
[----:B------:R-:W-:-:S03]  /*00f0*/  LEA.HI.SX32 R2, R2, R3, 0x1c ;  /* 0x0000000302027211 */ /* 0x000fc600078fe2ff */
[----:B------:R-:W-:Y:S01]  /*0100*/  IMAD.HI R41, R0, 0x71625345, RZ ;  /* 0x7162534500297827 */ /* 0x000fe200078e02ff */
[----:B------:R-:W-:-:S03]  /*0110*/  SHF.R.U32.HI R14, RZ, 0x1f, R7 ;  /* 0x0000001fff0e7819 */ /* 0x000fc60000011607 */
[----:B------:R-:W-:Y:S01]  /*0120*/  IMAD.HI R5, R10, 0x78787879, RZ ;  /* 0x787878790a057827 */ /* 0x000fe200078e02ff */
[----:B------:R-:W-:Y:S02]  /*0130*/  SHF.R.U32.HI R12, RZ, 0x1f, R41 ;  /* 0x0000001fff0c7819 */ /* 0x000fe40000011629 */
[----:B------:R-:W-:Y:S01]  /*0140*/  LEA.HI.SX32 R14, R7, R14, 0x1c ;  /* 0x0000000e070e7211 */ /* 0x000fe200078fe2ff */
[----:B------:R-:W-:Y:S01]  /*0150*/  IMAD.HI R9, R4, 0x78787879, RZ ;  /* 0x7878787904097827 */ /* 0x000fe200078e02ff */
[----:B------:R-:W-:Y:S02]  /*0160*/  SHF.R.U32.HI R8, RZ, 0x1f, R5 ;  /* 0x0000001fff087819 */ /* 0x000fe40000011605 */
[----:B------:R-:W-:Y:S01]  /*0170*/  LEA.HI.SX32 R41, R41, R12, 0x17 ;  /* 0x0000000c29297211 */ /* 0x000fe200078fbaff */
[C---:B------:R-:W-:Y:S01]  /*0180*/  VIADD R3, R0.reuse, 0x200 ;  /* 0x0000020000037836 */ /* 0x040fe20000000000 */
[----:B------:R-:W-:Y:S01]  /*0190*/  SHF.R.U32.HI R16, RZ, 0x1f, R9 ;  /* 0x0000001fff107819 */ /* 0x000fe20000011609 */
[----:B------:R-:W-:Y:S01]  /*01a0*/  VIADD R11, R0, 0x201 ;  /* 0x00000201000b7836 */ /* 0x000fe20000000000 */
[----:B------:R-:W-:Y:S01]  /*01b0*/  LEA.HI.SX32 R12, R5, R8, 0x1c ;  /* 0x00000008050c7211 */ /* 0x000fe200078fe2ff */
[----:B------:R-:W-:Y:S01]  /*01c0*/  IMAD.HI R7, R3, 0x78787879, RZ ;  /* 0x7878787903077827 */ /* 0x000fe200078e02ff */
[----:B------:R-:W-:-:S02]  /*01d0*/  LEA.HI.SX32 R5, R9, R16, 0x1c ;  /* 0x0000001009057211 */ /* 0x000fc400078fe2ff */
[----:B------:R-:W-:Y:S01]  /*01e0*/  IADD3 R9, R0, 0x203, RZ ;  /* 0x0000020300097810 */ /* 0x000fe20007ffe0ff */
[----:B------:R-:W-:Y:S01]  /*01f0*/  IMAD.HI R13, R11, 0x78787879, RZ ;  /* 0x787878790b0d7827 */ /* 0x000fe200078e02ff */
[----:B------:R-:W-:Y:S02]  /*0200*/  SHF.R.U32.HI R16, RZ, 0x1f, R7 ;  /* 0x0000001fff107819 */ /* 0x000fe40000011607 */
[C---:B------:R-:W-:Y:S01]  /*0210*/  ISETP.GE.AND P0, PT, R3.reuse, 0x48400, PT ;  /* 0x000484000300780c */ /* 0x040fe20003f06270 */
[----:B------:R-:W-:Y:S01]  /*0220*/  IMAD.HI R39, R3, 0x71625345, RZ ;  /* 0x7162534503277827 */ /* 0x000fe200078e02ff */
[----:B------:R-:W-:Y:S02]  /*0230*/  LEA.HI.SX32 R7, R7, R16, 0x1c ;  /* 0x0000001007077211 */ /* 0x000fe400078fe2ff */
[----:B------:R-:W-:Y:S01]  /*0240*/  SHF.R.U32.HI R16, RZ, 0x1f, R13 ;  /* 0x0000001fff107819 */ /* 0x000fe2000001160d */
[----:B------:R-:W-:Y:S01]  /*0250*/  VIADD R8, R0, 0x202 ;  /* 0x0000020200087836 */ /* 0x000fe20000000000 */
[----:B------:R-:W-:Y:S01]  /*0260*/  SHF.R.U32.HI R20, RZ, 0x1f, R39 ;  /* 0x0000001fff147819 */ /* 0x000fe20000011627 */
[----:B------:R-:W-:Y:S01]  /*0270*/  IMAD.HI R15, R9, 0x78787879, RZ ;  /* 0x78787879090f7827 */ /* 0x000fe200078e02ff */
[----:B------:R-:W-:-:S02]  /*0280*/  LEA.HI.SX32 R16, R13, R16, 0x1c ;  /* 0x000000100d107211 */ /* 0x000fc400078fe2ff */
[----:B------:R-:W-:Y:S01]  /*0290*/  LEA.HI.SX32 R39, R39, R20, 0x17 ;  /* 0x0000001427277211 */ /* 0x000fe200078fbaff */
[----:B------:R-:W-:Y:S01]  /*02a0*/  IMAD.HI R17, R8, 0x78787879, RZ ;  /* 0x7878787908117827 */ /* 0x000fe200078e02ff */
[----:B------:R-:W-:-:S03]  /*02b0*/  SHF.R.U32.HI R18, RZ, 0x1f, R15 ;  /* 0x0000001fff127819 */ /* 0x000fc6000001160f */
[----:B------:R-:W-:Y:S01]  /*02c0*/  IMAD R14, R14, 0x22, RZ ;  /* 0x000000220e0e7824 */ /* 0x000fe200078e02ff */
[----:B------:R-:W-:Y:S01]  /*02d0*/  SHF.R.U32.HI R20, RZ, 0x1f, R17 ;  /* 0x0000001fff147819 */ /* 0x000fe20000011611 */
[----:B------:R-:W-:Y:S01]  /*02e0*/  IMAD R13, R12, 0x22, RZ ;  /* 0x000000220c0d7824 */ /* 0x000fe200078e02ff */
[----:B------:R-:W-:Y:S01]  /*02f0*/  LEA.HI.SX32 R18, R15, R18, 0x1c ;  /* 0x000000120f127211 */ /* 0x000fe200078fe2ff */
[----:B------:R-:W-:Y:S01]  /*0300*/  IMAD.HI R19, R2, 0x78787879, RZ ;  /* 0x7878787902137827 */ /* 0x000fe200078e02ff */
[----:B------:R-:W-:Y:S02]  /*0310*/  LOP3.LUT R15, RZ, R14, RZ, 0x33, !PT ;  /* 0x0000000eff0f7212 */ /* 0x000fe400078e33ff */
[----:B------:R-:W-:Y:S01]  /*0320*/  LEA.HI.SX32 R12, R17, R20, 0x1c ;  /* 0x00000014110c7211 */ /* 0x000fe200078fe2ff */
[----:B------:R-:W-:Y:S01]  /*0330*/  IMAD.HI R20, R7, 0x78787879, RZ ;  /* 0x7878787907147827 */ /* 0x000fe200078e02ff */
[----:B------:R-:W-:Y:S02]  /*0340*/  LOP3.LUT R13, RZ, R13, RZ, 0x33, !PT ;  /* 0x0000000dff0d7212 */ /* 0x000fe400078e33ff */
[----:B------:R-:W-:Y:S01]  /*0350*/  SHF.R.U32.HI R22, RZ, 0x1f, R19 ;  /* 0x0000001fff167819 */ /* 0x000fe20000011613 */
[----:B------:R-:W-:-:S02]  /*0360*/  IMAD.IADD R6, R6, 0x1, R15 ;  /* 0x0000000106067824 */ /* 0x000fc400078e020f */
[----:B------:R-:W-:Y:S01]  /*0370*/  IMAD.IADD R10, R10, 0x1, R13 ;  /* 0x000000010a0a7824 */ /* 0x000fe200078e020d */
[----:B------:R-:W-:Y:S01]  /*0380*/  SHF.R.U32.HI R13, RZ, 0x1f, R20 ;  /* 0x0000001fff0d7819 */ /* 0x000fe20000011614 */
[----:B------:R-:W-:Y:S01]  /*0390*/  IMAD R15, R7, 0x22, RZ ;  /* 0x00000022070f7824 */ /* 0x000fe200078e02ff */
[----:B------:R-:W-:Y:S01]  /*03a0*/  LEA.HI.SX32 R22, R19, R22, 0x1c ;  /* 0x0000001613167211 */ /* 0x000fe200078fe2ff */
[----:B------:R-:W-:Y:S01]  /*03b0*/  IMAD.HI R17, R5, 0x78787879, RZ ;  /* 0x7878787905117827 */ /* 0x000fe200078e02ff */
[----:B------:R-:W-:Y:S02]  /*03c0*/  LEA.HI.SX32 R20, R20, R13, 0x1c ;  /* 0x0000000d14147211 */ /* 0x000fe400078fe2ff */
[----:B------:R-:W-:Y:S01]  /*03d0*/  LOP3.LUT R24, RZ, R15, RZ, 0x33, !PT ;  /* 0x0000000fff187212 */ /* 0x000fe200078e33ff */
[C---:B------:R-:W-:Y:S01]  /*03e0*/  IMAD.HI R13, R12.reuse, 0x78787879, RZ ;  /* 0x787878790c0d7827 */ /* 0x040fe200078e02ff */
[----:B------:R-:W-:Y:S02]  /*03f0*/  SHF.R.U32.HI R14, RZ, 0x1f, R17 ;  /* 0x0000001fff0e7819 */ /* 0x000fe40000011611 */
[----:B------:R-:W-:Y:S01]  /*0400*/  IABS R6, R6 ;  /* 0x0000000600067213 */ /* 0x000fe20000000000 */
[----:B------:R-:W-:Y:S01]  /*0410*/  IMAD R15, R12, 0x22, RZ ;  /* 0x000000220c0f7824 */ /* 0x000fe200078e02ff */
[----:B------:R-:W-:Y:S01]  /*0420*/  LEA.HI.SX32 R14, R17, R14, 0x1c ;  /* 0x0000000e110e7211 */ /* 0x000fe200078fe2ff */
[----:B------:R-:W-:Y:S01]  /*0430*/  IMAD.IADD R3, R3, 0x1, R24 ;  /* 0x0000000103037824 */ /* 0x000fe200078e0218 */
[----:B------:R-:W-:Y:S01]  /*0440*/  SHF.R.U32.HI R24, RZ, 0x1f, R13 ;  /* 0x0000001fff187819 */ /* 0x000fe2000001160d */
[----:B------:R-:W-:Y:S01]  /*0450*/  IMAD R22, R22, 0x22, RZ ;  /* 0x0000002216167824 */ /* 0x000fe200078e02ff */
[----:B------:R-:W-:Y:S01]  /*0460*/  LOP3.LUT R15, RZ, R15, RZ, 0x33, !PT ;  /* 0x0000000fff0f7212 */ /* 0x000fe200078e33ff */
[----:B------:R-:W-:Y:S01]  /*0470*/  IMAD R14, R14, 0x22, RZ ;  /* 0x000000220e0e7824 */ /* 0x000fe200078e02ff */
[----:B------:R-:W-:Y:S01]  /*0480*/  LEA.HI.SX32 R24, R13, R24, 0x1c ;  /* 0x000000180d187211 */ /* 0x000fe200078fe2ff */
[----:B------:R-:W-:Y:S01]  /*0490*/  IMAD R13, R2, 0x22, RZ ;  /* 0x00000022020d7824 */ /* 0x000fe200078e02ff */
[----:B------:R-:W-:Y:S01]  /*04a0*/  IADD3 R8, R8, R15, RZ ;  /* 0x0000000f08087210 */ /* 0x000fe20007ffe0ff */
[C---:B------:R-:W-:Y:S01]  /*04b0*/  IMAD R19, R5.reuse, 0x22, RZ ;  /* 0x0000002205137824 */ /* 0x040fe200078e02ff */
[----:B------:R-:W-:Y:S01]  /*04c0*/  LOP3.LUT R15, RZ, R22, RZ, 0x33, !PT ;  /* 0x00000016ff0f7212 */ /* 0x000fe200078e33ff */
[----:B------:R-:W-:Y:S01]  /*04d0*/  IMAD R24, R24, 0x22, RZ ;  /* 0x0000002218187824 */ /* 0x000fe200078e02ff */
[----:B------:R-:W-:Y:S01]  /*04e0*/  LOP3.LUT R14, RZ, R14, RZ, 0x33, !PT ;  /* 0x0000000eff0e7212 */ /* 0x000fe200078e33ff */
[----:B------:R-:W-:Y:S01]  /*04f0*/  IMAD R16, R16, 0x22, RZ ;  /* 0x0000002210107824 */ /* 0x000fe200078e02ff */
[----:B------:R-:W-:Y:S01]  /*0500*/  LOP3.LUT R13, RZ, R13, RZ, 0x33, !PT ;  /* 0x0000000dff0d7212 */ /* 0x000fe200078e33ff */
[----:B------:R-:W-:Y:S01]  /*0510*/  IMAD.IADD R2, R2, 0x1, R15 ;  /* 0x0000000102027824 */ /* 0x000fe200078e020f */
[----:B------:R-:W-:Y:S01]  /*0520*/  LOP3.LUT R15, RZ, R24, RZ, 0x33, !PT ;  /* 0x00000018ff0f7212 */ /* 0x000fe200078e33ff */
[----:B------:R-:W-:Y:S01]  /*0530*/  IMAD.IADD R5, R5, 0x1, R14 ;  /* 0x0000000105057824 */ /* 0x000fe200078e020e */
[----:B------:R-:W-:Y:S01]  /*0540*/  LOP3.LUT R19, RZ, R19, RZ, 0x33, !PT ;  /* 0x00000013ff137212 */ /* 0x000fe200078e33ff */
[----:B------:R-:W-:Y:S01]  /*0550*/  IMAD.IADD R14, R0, 0x1, R13 ;  /* 0x00000001000e7824 */ /* 0x000fe200078e020d */
[----:B------:R-:W-:Y:S01]  /*0560*/  LOP3.LUT R16, RZ, R16, RZ, 0x33, !PT ;  /* 0x00000010ff107212 */ /* 0x000fe200078e33ff */
[----:B------:R-:W-:Y:S01]  /*0570*/  IMAD.IADD R15, R12, 0x1, R15 ;  /* 0x000000010c0f7824 */ /* 0x000fe200078e020f */
[----:B------:R-:W-:Y:S01]  /*0580*/  IADD3 R4, R4, R19, RZ ;  /* 0x0000001304047210 */ /* 0x000fe20007ffe0ff */
[----:B------:R-:W-:Y:S01]  /*0590*/  IMAD R18, R18, 0x22, RZ ;  /* 0x0000002212127824 */ /* 0x000fe200078e02ff */
[----:B------:R-:W-:Y:S01]  /*05a0*/  IABS R12, R10 ;  /* 0x0000000a000c7213 */ /* 0x000fe20000000000 */
[----:B------:R-:W-:Y:S01]  /*05b0*/  IMAD.IADD R11, R11, 0x1, R16 ;  /* 0x000000010b0b7824 */ /* 0x000fe200078e0210 */
[----:B------:R-:W-:Y:S01]  /*05c0*/  IABS R14, R14 ;  /* 0x0000000e000e7213 */ /* 0x000fe20000000000 */
[----:B------:R-:W-:Y:S01]  /*05d0*/  IMAD R20, R20, 0x22, RZ ;  /* 0x0000002214147824 */ /* 0x000fe200078e02ff */
[----:B------:R-:W-:Y:S01]  /*05e0*/  IABS R16, R4 ;  /* 0x0000000400107213 */ /* 0x000fe20000000000 */
[----:B------:R-:W-:Y:S01]  /*05f0*/  IMAD.MOV.U32 R4, RZ, RZ, R12 ;  /* 0x000000ffff047224 */ /* 0x000fe200078e000c */
[----:B------:R-:W-:Y:S01]  /*0600*/  LOP3.LUT R18, RZ, R18, RZ, 0x33, !PT ;  /* 0x00000012ff127212 */ /* 0x000fe200078e33ff */
[----:B------:R-:W-:Y:S01]  /*0610*/  IMAD.MOV.U32 R10, RZ, RZ, R14 ;  /* 0x000000ffff0a7224 */ /* 0x000fe200078e000e */
[----:B------:R-:W-:Y:S01]  /*0620*/  MOV R12, R16 ;  /* 0x00000010000c7202 */ /* 0x000fe20000000f00 */
[----:B------:R-:W-:Y:S01]  /*0630*/  VIADD R4, R4, 0xffffffe1 ;  /* 0xffffffe104047836 */ /* 0x000fe20000000000 */
[----:B------:R-:W-:Y:S01]  /*0640*/  IABS R17, R3 ;  /* 0x0000000300117213 */ /* 0x000fe20000000000 */
[----:B------:R-:W-:Y:S01]  /*0650*/  VIADD R10, R10, 0xffffffe1 ;  /* 0xffffffe10a0a7836 */ /* 0x000fe20000000000 */
[----:B------:R-:W-:Y:S01]  /*0660*/  IADD3 R12, R12, -0x1f, RZ ;  /* 0xffffffe10c0c7810 */ /* 0x000fe20007ffe0ff */
[----:B------:R-:W-:Y:S01]  /*0670*/  VIADD R6, R6, 0xffffffe1 ;  /* 0xffffffe106067836 */ /* 0x000fe20000000000 */
[----:B------:R-:W-:Y:S01]  /*0680*/  IABS R4, R4 ;  /* 0x0000000400047213 */ /* 0x000fe20000000000 */
[----:B------:R-:W-:Y:S01]  /*0690*/  IMAD.IADD R9, R9, 0x1, R18 ;  /* 0x0000000109097824 */ /* 0x000fe200078e0212 */
[----:B------:R-:W-:Y:S01]  /*06a0*/  LOP3.LUT R20, RZ, R20, RZ, 0x33, !PT ;  /* 0x00000014ff147212 */ /* 0x000fe200078e33ff */
[----:B------:R-:W1:Y:S01]  /*06b0*/  LDC.64 R24, c[0x0][0x220] ;  /* 0x00008800ff187b82 */ /* 0x000e620000000a00 */
[----:B------:R-:W-:-:S02]  /*06c0*/  IABS R14, R10 ;  /* 0x0000000a000e7213 */ /* 0x000fc40000000000 */
[----:B------:R-:W-:Y:S02]  /*06d0*/  IABS R3, R11 ;  /* 0x0000000b00037213 */ /* 0x000fe40000000000 */
[----:B------:R-:W-:Y:S01]  /*06e0*/  IABS R10, R12 ;  /* 0x0000000c000a7213 */ /* 0x000fe20000000000 */
[----:B------:R-:W-:Y:S01]  /*06f0*/  IMAD.MOV.U32 R12, RZ, RZ, R4 ;  /* 0x000000ffff0c7224 */ /* 0x000fe200078e0004 */
[----:B------:R-:W-:Y:S02]  /*0700*/  IABS R6, R6 ;  /* 0x0000000600067213 */ /* 0x000fe40000000000 */
[----:B------:R-:W-:Y:S02]  /*0710*/  IABS R11, R8 ;  /* 0x00000008000b7213 */ /* 0x000fe40000000000 */
[----:B------:R-:W-:Y:S02]  /*0720*/  IABS R9, R9 ;  /* 0x0000000900097213 */ /* 0x000fe40000000000 */
[----:B------:R-:W-:-:S02]  /*0730*/  MOV R8, R17 ;  /* 0x0000001100087202 */ /* 0x000fc40000000f00 */
[----:B------:R-:W-:Y:S01]  /*0740*/  IABS R17, R2 ;  /* 0x0000000200117213 */ /* 0x000fe20000000000 */
[----:B------:R-:W-:Y:S01]  /*0750*/  VIADD R2, R3, 0xffffffe1 ;  /* 0xffffffe103027836 */ /* 0x000fe20000000000 */
[----:B------:R-:W-:Y:S01]  /*0760*/  IADD3 R13, R7, R20, RZ ;  /* 0x00000014070d7210 */ /* 0x000fe20007ffe0ff */
[----:B------:R-:W-:Y:S01]  /*0770*/  VIADD R8, R8, 0xffffffe1 ;  /* 0xffffffe108087836 */ /* 0x000fe20000000000 */
[----:B------:R-:W-:Y:S02]  /*0780*/  LEA R7, R41, 0x3ff, 0xa ;  /* 0x000003ff29077811 */ /* 0x000fe400078e50ff */
[----:B------:R-:W-:Y:S01]  /*0790*/  MOV R4, R10 ;  /* 0x0000000a00047202 */ /* 0x000fe20000000f00 */
[----:B------:R-:W-:Y:S01]  /*07a0*/  IMAD.MOV.U32 R10, RZ, RZ, R6 ;  /* 0x000000ffff0a7224 */ /* 0x000fe200078e0006 */
[----:B------:R-:W-:Y:S01]  /*07b0*/  IADD3 R3, R9, -0x1f, RZ ;  /* 0xffffffe109037810 */ /* 0x000fe20007ffe0ff */
[----:B------:R-:W-:Y:S01]  /*07c0*/  VIADD R9, R11, 0xffffffe1 ;  /* 0xffffffe10b097836 */ /* 0x000fe20000000000 */
[----:B------:R-:W-:Y:S01]  /*07d0*/  IABS R5, R5 ;  /* 0x0000000500057213 */ /* 0x000fe20000000000 */
[----:B------:R-:W-:Y:S01]  /*07e0*/  IMAD.MOV.U32 R11, RZ, RZ, R17 ;  /* 0x000000ffff0b7224 */ /* 0x000fe200078e0011 */
[----:B------:R-:W-:Y:S01]  /*07f0*/  IADD3 R12, R7, -R12, RZ ;  /* 0x8000000c070c7210 */ /* 0x000fe20007ffe0ff */
[C---:B------:R-:W-:Y:S01]  /*0800*/  IMAD.IADD R14, R7.reuse, 0x1, -R14 ;  /* 0x00000001070e7824 */ /* 0x040fe200078e0a0e */
[----:B------:R-:W-:Y:S01]  /*0810*/  IABS R17, R2 ;  /* 0x0000000200117213 */ /* 0x000fe20000000000 */
[C---:B------:R-:W-:Y:S01]  /*0820*/  IMAD.IADD R4, R7.reuse, 0x1, -R4 ;  /* 0x0000000107047824 */ /* 0x040fe200078e0a04 */
[----:B------:R-:W-:Y:S01]  /*0830*/  IABS R20, R3 ;  /* 0x0000000300147213 */ /* 0x000fe20000000000 */
[----:B------:R-:W-:Y:S01]  /*0840*/  IMAD.IADD R10, R7, 0x1, -R10 ;  /* 0x00000001070a7824 */ /* 0x000fe200078e0a0a */
[----:B------:R-:W-:Y:S01]  /*0850*/  IADD3 R2, R11, -0x1f, RZ ;  /* 0xffffffe10b027810 */ /* 0x000fe20007ffe0ff */
[----:B------:R-:W3:Y:S01]  /*0860*/  LDC.64 R6, c[0x0][0x210] ;  /* 0x00008400ff067b82 */ /* 0x000ee20000000a00 */
[----:B------:R-:W-:Y:S01]  /*0870*/  IABS R13, R13 ;  /* 0x0000000d000d7213 */ /* 0x000fe20000000000 */
[----:B------:R-:W-:Y:S01]  /*0880*/  IMAD.MOV.U32 R3, RZ, RZ, R5 ;  /* 0x000000ffff037224 */ /* 0x000fe200078e0005 */
[----:B------:R-:W-:Y:S01]  /*0890*/  LEA R16, R39, 0x3ff, 0xa ;  /* 0x000003ff27107811 */ /* 0x000fe200078e50ff */
[----:B------:R-:W-:Y:S01]  /*08a0*/  IMAD.MOV.U32 R11, RZ, RZ, R17 ;  /* 0x000000ffff0b7224 */ /* 0x000fe200078e0011 */
[----:B------:R-:W-:Y:S01]  /*08b0*/  IABS R8, R8 ;  /* 0x0000000800087213 */ /* 0x000fe20000000000 */
[----:B------:R-:W-:Y:S01]  /*08c0*/  IMAD.MOV.U32 R5, RZ, RZ, R13 ;  /* 0x000000ffff057224 */ /* 0x000fe200078e000d */
[----:B------:R-:W-:Y:S01]  /*08d0*/  IABS R18, R15 ;  /* 0x0000000f00127213 */ /* 0x000fe20000000000 */
[----:B------:R-:W-:Y:S01]  /*08e0*/  IMAD.MOV.U32 R13, RZ, RZ, R20 ;  /* 0x000000ffff0d7224 */ /* 0x000fe200078e0014 */
[----:B------:R-:W-:Y:S01]  /*08f0*/  IABS R15, R2 ;  /* 0x00000002000f7213 */ /* 0x000fe20000000000 */
[----:B------:R-:W-:Y:S01]  /*0900*/  VIADD R2, R3, 0xffffffe1 ;  /* 0xffffffe103027836 */ /* 0x000fe20000000000 */
[----:B------:R-:W-:Y:S01]  /*0910*/  IABS R19, R9 ;  /* 0x0000000900137213 */ /* 0x000fe20000000000 */
[----:B------:R-:W-:Y:S01]  /*0920*/  VIADD R3, R5, 0xffffffe1 ;  /* 0xffffffe105037836 */ /* 0x000fe20000000000 */
[----:B------:R-:W-:Y:S01]  /*0930*/  MOV R9, R8 ;  /* 0x0000000800097202 */ /* 0x000fe20000000f00 */
[----:B------:R-:W-:Y:S01]  /*0940*/  IMAD.IADD R8, R16, 0x1, -R11 ;  /* 0x0000000110087824 */ /* 0x000fe200078e0a0b */
[----:B------:R-:W-:-:S02]  /*0950*/  MOV R11, R15 ;  /* 0x0000000f000b7202 */ /* 0x000fc40000000f00 */
[----:B------:R-:W-:Y:S01]  /*0960*/  IABS R15, R2 ;  /* 0x00000002000f7213 */ /* 0x000fe20000000000 */
[----:B------:R-:W-:Y:S01]  /*0970*/  IMAD.MOV.U32 R2, RZ, RZ, R18 ;  /* 0x000000ffff027224 */ /* 0x000fe200078e0012 */
[----:B------:R-:W-:Y:S02]  /*0980*/  MOV R17, R19 ;  /* 0x0000001300117202 */ /* 0x000fe40000000f00 */
[----:B------:R-:W-:Y:S01]  /*0990*/  IADD3 R5, R16, -R9, RZ ;  /* 0x8000000910057210 */ /* 0x000fe20007ffe0ff */
[----:B------:R-:W-:Y:S01]  /*09a0*/  IMAD R9, R11, -0x20, R14 ;  /* 0xffffffe00b097824 */ /* 0x000fe200078e020e */
[----:B------:R-:W-:Y:S01]  /*09b0*/  IABS R19, R3 ;  /* 0x0000000300137213 */ /* 0x000fe20000000000 */
[C---:B------:R-:W-:Y:S01]  /*09c0*/  IMAD.IADD R17, R16.reuse, 0x1, -R17 ;  /* 0x0000000110117824 */ /* 0x040fe200078e0a11 */
[----:B------:R-:W-:Y:S01]  /*09d0*/  IADD3 R2, R2, -0x1f, RZ ;  /* 0xffffffe102027810 */ /* 0x000fe20007ffe0ff */
[----:B------:R-:W-:Y:S02]  /*09e0*/  IMAD.IADD R16, R16, 0x1, -R13 ;  /* 0x0000000110107824 */ /* 0x000fe400078e0a0d */
[C---:B------:R-:W-:Y:S01]  /*09f0*/  IMAD R5, R19.reuse, -0x20, R5 ;  /* 0xffffffe013057824 */ /* 0x040fe200078e0205 */
[----:B------:R-:W-:Y:S01]  /*0a00*/  IABS R23, R2 ;  /* 0x0000000200177213 */ /* 0x000fe20000000000 */
[----:B------:R-:W-:Y:S01]  /*0a10*/  IMAD R19, R19, -0x20, R8 ;  /* 0xffffffe013137824 */ /* 0x000fe200078e0208 */
[----:B------:R-:W-:Y:S01]  /*0a20*/  CS2R R2, SRZ ;  /* 0x0000000000027805 */ /* 0x000fe2000001ff00 */
[----:B---3--:R-:W-:-:S04]  /*0a30*/  IMAD.WIDE R8, R9, 0x4, R6 ;  /* 0x0000000409087825 */ /* 0x008fc800078e0206 */
[C---:B------:R-:W-:Y:S01]  /*0a40*/  IMAD R21, R23.reuse, -0x20, R17 ;  /* 0xffffffe017157824 */ /* 0x040fe200078e0211 */
[----:B------:R3:W4:Y:S01]  /*0a50*/  @!P5 LDG.E.EL R2, desc[UR4][R8.64] ;  /* 0x000000040802d981 */ /* 0x000722000c2e1900 */
[----:B------:R-:W-:Y:S02]  /*0a60*/  IMAD R23, R23, -0x20, R16 ;  /* 0xffffffe017177824 */ /* 0x000fe400078e0210 */
[----:B------:R-:W-:-:S04]  /*0a70*/  IMAD.WIDE R20, R21, 0x4, R6 ;  /* 0x0000000415147825 */ /* 0x000fc800078e0206 */
[----:B------:R-:W-:Y:S02]  /*0a80*/  IMAD R11, R11, -0x20, R12 ;  /* 0xffffffe00b0b7824 */ /* 0x000fe400078e020c */
[----:B------:R-:W-:Y:S01]  /*0a90*/  IMAD R13, R15, -0x20, R4 ;  /* 0xffffffe00f0d7824 */ /* 0x000fe200078e0204 */
[----:B---3--:R-:W-:Y:S01]  /*0aa0*/  CS2R R8, SRZ ;  /* 0x0000000000087805 */ /* 0x008fe2000001ff00 */
[----:B------:R-:W-:-:S04]  /*0ab0*/  IMAD.WIDE R22, R23, 0x4, R6 ;  /* 0x0000000417167825 */ /* 0x000fc800078e0206 */
[----:B------:R-:W-:Y:S01]  /*0ac0*/  IMAD.WIDE R16, R5, 0x4, R6 ;  /* 0x0000000405107825 */ /* 0x000fe200078e0206 */
[----:B------:R3:W5:Y:S01]  /*0ad0*/  @!P0 LDG.E.EL R8, desc[UR4][R20.64] ;  /* 0x0000000414088981 */ /* 0x000762000c2e1900 */
[----:B------:R-:W-:Y:S02]  /*0ae0*/  CS2R R4, SRZ ;  /* 0x0000000000047805 */ /* 0x000fe4000001ff00 */
[----:B------:R-:W-:Y:S01]  /*0af0*/  IMAD R15, R15, -0x20, R10 ;  /* 0xffffffe00f0f7824 */ /* 0x000fe200078e020a */
[----:B------:R1:W4:Y:S01]  /*0b00*/  @!P0 LDG.E.EL R9, desc[UR4][R22.64] ;  /* 0x0000000416098981 */ /* 0x000322000c2e1900 */
[--C-:B------:R-:W-:Y:S01]  /*0b10*/  IMAD.WIDE R10, R11, 0x4, R6.reuse ;  /* 0x000000040b0a7825 */ /* 0x100fe200078e0206 */
[----:B---3--:R-:W3:Y:S03]  /*0b20*/  LDC.64 R20, c[0x0][0x228] ;  /* 0x00008a00ff147b82 */ /* 0x008ee60000000a00 */
[--C-:B------:R-:W-:Y:S01]  /*0b30*/  IMAD.WIDE R12, R13, 0x4, R6.reuse ;  /* 0x000000040d0c7825 */ /* 0x100fe200078e0206 */
[----:B------:R2:W4:Y:S03]  /*0b40*/  @!P5 LDG.E.EL R3, desc[UR4][R10.64] ;  /* 0x000000040a03d981 */ /* 0x000526000c2e1900 */
[--C-:B------:R-:W-:Y:S01]  /*0b50*/  IMAD.WIDE R14, R15, 0x4, R6.reuse ;  /* 0x000000040f0e7825 */ /* 0x100fe200078e0206 */
[----:B------:R2:W4:Y:S01]  /*0b60*/  @!P5 LDG.E.EL R4, desc[UR4][R12.64] ;  /* 0x000000040c04d981 */ /* 0x000522000c2e1900 */
[----:B01----:R-:W0:Y:S02]  /*0b70*/  LDC.64 R22, c[0x0][0x230] ;  /* 0x00008c00ff167b82 */ /* 0x003e240000000a00 */
[----:B------:R-:W-:Y:S01]  /*0b80*/  IMAD.WIDE R18, R19, 0x4, R6 ;  /* 0x0000000413127825 */ /* 0x000fe200078e0206 */
[----:B------:R-:W-:Y:S01]  /*0b90*/  CS2R R6, SRZ ;  /* 0x0000000000067805 */ /* 0x000fe2000001ff00 */
[----:B------:R1:W4:Y:S01]  /*0ba0*/  @!P5 LDG.E.EL R5, desc[UR4][R14.64] ;  /* 0x000000040e05d981 */ /* 0x000322000c2e1900 */
[----:B--2---:R-:W-:Y:S01]  /*0bb0*/  CS2R R10, SRZ ;  /* 0x00000000000a7805 */ /* 0x004fe2000001ff00 */
[----:B------:R-:W-:Y:S01]  /*0bc0*/  IMAD.WIDE R26, R41, 0x4, R36 ;  /* 0x00000004291a7825 */ /* 0x000fe200078e0224 */
[----:B------:R-:W-:-:S02]  /*0bd0*/  CS2R R12, SRZ ;  /* 0x00000000000c7805 */ /* 0x000fc4000001ff00 */
[----:B------:R2:W4:Y:S01]  /*0be0*/  @!P0 LDG.E.EL R6, desc[UR4][R16.64] ;  /* 0x0000000410068981 */ /* 0x000522000c2e1900 */
[----:B------:R-:W-:Y:S01]  /*0bf0*/  IMAD.WIDE R36, R39, 0x4, R36 ;  /* 0x0000000427247825 */ /* 0x000fe200078e0224 */
[----:B------:R-:W-:Y:S02]  /*0c00*/  CS2R R28, SRZ ;  /* 0x00000000001c7805 */ /* 0x000fe4000001ff00 */
[----:B------:R2:W4:Y:S01]  /*0c10*/  @!P0 LDG.E.EL R7, desc[UR4][R18.64] ;  /* 0x0000000412078981 */ /* 0x000522000c2e1900 */
[----:B-1----:R-:W-:-:S03]  /*0c20*/  CS2R R14, SRZ ;  /* 0x00000000000e7805 */ /* 0x002fc6000001ff00 */
[----:B------:R-:W4:Y:S01]  /*0c30*/  @!P5 LDG.E.EL R11, desc[UR4][R26.64] ;  /* 0x000000041a0bd981 */ /* 0x000f22000c2e1900 */
[----:B--2---:R-:W-:-:S03]  /*0c40*/  CS2R R16, SRZ ;  /* 0x0000000000107805 */ /* 0x004fc6000001ff00 */
[----:B------:R-:W2:Y:S01]  /*0c50*/  @!P5 LDG.E.EL R10, desc[UR4][R26.64] ;  /* 0x000000041a0ad981 */ /* 0x000ea2000c2e1900 */
[----:B------:R-:W-:-:S03]  /*0c60*/  CS2R R18, SRZ ;  /* 0x0000000000127805 */ /* 0x000fc6000001ff00 */
[----:B------:R-:W5:Y:S04]  /*0c70*/  @!P5 LDG.E.EL R13, desc[UR4][R26.64] ;  /* 0x000000041a0dd981 */ /* 0x000f68000c2e1900 */
[----:B------:R1:W5:Y:S01]  /*0c80*/  @!P5 LDG.E.EL R12, desc[UR4][R26.64] ;  /* 0x000000041a0cd981 */ /* 0x000362000c2e1900 */
[----:B------:R-:W-:Y:S02]  /*0c90*/  CS2R R34, SRZ ;  /* 0x0000000000227805 */ /* 0x000fe4000001ff00 */
[----:B------:R-:W-:Y:S01]  /*0ca0*/  CS2R R30, SRZ ;  /* 0x00000000001e7805 */ /* 0x000fe2000001ff00 */
[----:B------:R-:W5:Y:S01]  /*0cb0*/  @!P0 LDG.E.EL R15, desc[UR4][R36.64] ;  /* 0x00000004240f8981 */ /* 0x000f62000c2e1900 */
[----:B------:R-:W-:-:S03]  /*0cc0*/  CS2R R32, SRZ ;  /* 0x0000000000207805 */ /* 0x000fc6000001ff00 */
[----:B------:R-:W5:Y:S01]  /*0cd0*/  @!P0 LDG.E.EL R14, desc[UR4][R36.64] ;  /* 0x00000004240e8981 */ /* 0x000f62000c2e1900 */
[----:B-1----:R-:W-:-:S03]  /*0ce0*/  IMAD.WIDE R26, R41, 0x4, R24 ;  /* 0x00000004291a7825 */ /* 0x002fc600078e0218 */
[----:B------:R-:W5:Y:S04]  /*0cf0*/  @!P0 LDG.E.EL R17, desc[UR4][R36.64] ;  /* 0x0000000424118981 */ /* 0x000f68000c2e1900 */
[----:B------:R1:W5:Y:S01]  /*0d00*/  @!P0 LDG.E.EL R16, desc[UR4][R36.64] ;  /* 0x0000000424108981 */ /* 0x000362000c2e1900 */
[----:B------:R-:W-:-:S03]  /*0d10*/  IMAD.WIDE R24, R39, 0x4, R24 ;  /* 0x0000000427187825 */ /* 0x000fc600078e0218 */
[----:B------:R-:W5:Y:S04]  /*0d20*/  @!P5 LDG.E.EL R18, desc[UR4][R26.64] ;  /* 0x000000041a12d981 */ /* 0x000f68000c2e1900 */
[----:B------:R-:W5:Y:S01]  /*0d30*/  @!P5 LDG.E.EL R19, desc[UR4][R26.64] ;  /* 0x000000041a13d981 */ /* 0x000f62000c2e1900 */
[----:B-1----:R-:W-:-:S03]  /*0d40*/  CS2R R36, SRZ ;  /* 0x0000000000247805 */ /* 0x002fc6000001ff00 */
[----:B------:R-:W5:Y:S04]  /*0d50*/  @!P5 LDG.E.EL R28, desc[UR4][R26.64] ;  /* 0x000000041a1cd981 */ /* 0x000f68000c2e1900 */
[----:B------:R3:W5:Y:S01]  /*0d60*/  @!P5 LDG.E.EL R29, desc[UR4][R26.64] ;  /* 0x000000041a1dd981 */ /* 0x000762000c2e1900 */
[----:B------:R-:W-:Y:S01]  /*0d70*/  CS2R R44, SRZ ;  /* 0x00000000002c7805 */ /* 0x000fe2000001ff00 */
[----:B------:R-:W-:Y:S01]  /*0d80*/  IMAD.MOV.U32 R38, RZ, RZ, RZ ;  /* 0x000000ffff267224 */ /* 0x000fe200078e00ff */
[----:B------:R-:W-:Y:S01]  /*0d90*/  CS2R R42, SRZ ;  /* 0x00000000002a7805 */ /* 0x000fe2000001ff00 */
[----:B------:R-:W5:Y:S01]  /*0da0*/  @!P0 LDG.E.EL R30, desc[UR4][R24.64] ;  /* 0x00000004181e8981 */ /* 0x000f62000c2e1900 */
[----:B------:R-:W-:-:S03]  /*0db0*/  IMAD.MOV.U32 R40, RZ, RZ, RZ ;  /* 0x000000ffff287224 */ /* 0x000fc600078e00ff */
[----:B------:R-:W5:Y:S01]  /*0dc0*/  @!P0 LDG.E.EL R31, desc[UR4][R24.64] ;  /* 0x00000004181f8981 */ /* 0x000f62000c2e1900 */
[----:B---3--:R-:W-:-:S03]  /*0dd0*/  IMAD.WIDE R26, R41, 0x4, R20 ;  /* 0x00000004291a7825 */ /* 0x008fc600078e0214 */
[----:B------:R-:W3:Y:S04]  /*0de0*/  @!P0 LDG.E.EL R32, desc[UR4][R24.64] ;  /* 0x0000000418208981 */ /* 0x000ee8000c2e1900 */
[----:B------:R-:W3:Y:S01]  /*0df0*/  @!P5 LDG.E.EL R34, desc[UR4][R26.64] ;  /* 0x000000041a22d981 */ /* 0x000ee2000c2e1900 */
[----:B------:R-:W-:-:S03]  /*0e00*/  IMAD.WIDE R20, R39, 0x4, R20 ;  /* 0x0000000427147825 */ /* 0x000fc600078e0214 */
[----:B------:R-:W3:Y:S04]  /*0e10*/  @!P5 LDG.E.EL R35, desc[UR4][R26.64] ;  /* 0x000000041a23d981 */ /* 0x000ee8000c2e1900 */
[----:B------:R-:W3:Y:S04]  /*0e20*/  @!P5 LDG.E.EL R36, desc[UR4][R26.64] ;  /* 0x000000041a24d981 */ /* 0x000ee8000c2e1900 */
[----:B------:R1:W3:Y:S04]  /*0e30*/  @!P5 LDG.E.EL R37, desc[UR4][R26.64] ;  /* 0x000000041a25d981 */ /* 0x0002e8000c2e1900 */
[----:B------:R0:W3:Y:S04]  /*0e40*/  @!P0 LDG.E.EL R33, desc[UR4][R24.64] ;  /* 0x0000000418218981 */ /* 0x0000e8000c2e1900 */
[----:B------:R-:W3:Y:S01]  /*0e50*/  @!P0 LDG.E.EL R38, desc[UR4][R20.64] ;  /* 0x0000000414268981 */ /* 0x000ee2000c2e1900 */
[----:B-1----:R-:W-:-:S03]  /*0e60*/  CS2R R26, SRZ ;  /* 0x00000000001a7805 */ /* 0x002fc6000001ff00 */
[----:B------:R-:W3:Y:S01]  /*0e70*/  @!P0 LDG.E.EL R43, desc[UR4][R20.64] ;  /* 0x00000004142b8981 */ /* 0x000ee2000c2e1900 */
[--C-:B0-----:R-:W-:Y:S01]  /*0e80*/  IMAD.WIDE R24, R41, 0x4, R22.reuse ;  /* 0x0000000429187825 */ /* 0x101fe200078e0216 */
[----:B------:R-:W-:Y:S02]  /*0e90*/  HFMA2.MMA R41, -RZ, RZ, 0, 0 ;  /* 0x00000000ff297435 */ /* 0x000fe400000001ff */
[----:B------:R-:W3:Y:S01]  /*0ea0*/  @!P0 LDG.E.EL R42, desc[UR4][R20.64] ;  /* 0x00000004142a8981 */ /* 0x000ee2000c2e1900 */
[----:B------:R-:W-:-:S03]  /*0eb0*/  IMAD.WIDE R22, R39, 0x4, R22 ;  /* 0x0000000427167825 */ /* 0x000fc600078e0216 */
[----:B------:R-:W3:Y:S01]  /*0ec0*/  @!P5 LDG.E.EL R45, desc[UR4][R24.64] ;  /* 0x00000004182dd981 */ /* 0x000ee2000c2e1900 */
[----:B------:R-:W-:-:S03]  /*0ed0*/  IMAD.MOV.U32 R39, RZ, RZ, RZ ;  /* 0x000000ffff277224 */ /* 0x000fc600078e00ff */
[----:B------:R-:W3:Y:S04]  /*0ee0*/  @!P5 LDG.E.EL R26, desc[UR4][R24.64] ;  /* 0x00000004181ad981 */ /* 0x000ee8000c2e1900 */
[----:B------:R-:W3:Y:S04]  /*0ef0*/  @!P5 LDG.E.EL R27, desc[UR4][R24.64] ;  /* 0x00000004181bd981 */ /* 0x000ee8000c2e1900 */
[----:B------:R-:W3:Y:S04]  /*0f00*/  @!P5 LDG.E.EL R44, desc[UR4][R24.64] ;  /* 0x00000004182cd981 */ /* 0x000ee8000c2e1900 */
[----:B------:R0:W3:Y:S04]  /*0f10*/  @!P0 LDG.E.EL R40, desc[UR4][R20.64] ;  /* 0x0000000414288981 */ /* 0x0000e8000c2e1900 */
[----:B------:R-:W3:Y:S04]  /*0f20*/  @!P0 LDG.E.EL R41, desc[UR4][R22.64] ;  /* 0x0000000416298981 */ /* 0x000ee8000c2e1900 */
[----:B------:R-:W3:Y:S01]  /*0f30*/  @!P0 LDG.E.EL R39, desc[UR4][R22.64] ;  /* 0x0000000416278981 */ /* 0x000ee2000c2e1900 */
[----:B0-----:R-:W-:-:S06]  /*0f40*/  CS2R R20, SRZ ;  /* 0x0000000000147805 */ /* 0x001fcc000001ff00 */
[----:B------:R-:W3:Y:S04]  /*0f50*/  @!P0 LDG.E.EL R20, desc[UR4][R22.64] ;  /* 0x0000000416148981 */ /* 0x000ee8000c2e1900 */
[----:B------:R-:W3:Y:S01]  /*0f60*/  @!P0 LDG.E.EL R21, desc[UR4][R22.64] ;  /* 0x0000000416158981 */ /* 0x000ee2000c2e1900 */
[----:B----4-:R-:W-:Y:S01]  /*0f70*/  FADD R11, -R11, R2 ;  /* 0x000000020b0b7221 */ /* 0x010fe20000000100 */
[----:B--2---:R-:W-:Y:S02]  /*0f80*/  FADD R10, -R10, R3 ;  /* 0x000000030a0a7221 */ /* 0x004fe40000000100 */
[----:B------:R-:W0:Y:S01]  /*0f90*/  LDC.64 R2, c[0x0][0x238] ;  /* 0x00008e00ff027b82 */ /* 0x000e220000000a00 */
[----:B-----5:R-:W-:Y:S01]  /*0fa0*/  FADD R13, -R13, R4 ;  /* 0x000000040d0d7221 */ /* 0x020fe20000000100 */
[----:B------:R-:W-:Y:S01]  /*0fb0*/  FADD R12, -R12, R5 ;  /* 0x000000050c0c7221 */ /* 0x000fe20000000100 */
[----:B------:R-:W-:Y:S01]  /*0fc0*/  FADD R15, -R15, R6 ;  /* 0x000000060f0f7221 */ /* 0x000fe20000000100 */
[----:B------:R-:W-:Y:S01]  /*0fd0*/  FADD R14, -R14, R7 ;  /* 0x000000070e0e7221 */ /* 0x000fe20000000100 */
[----:B------:R-:W-:Y:S01]  /*0fe0*/  FADD R17, -R17, R8 ;  /* 0x0000000811117221 */ /* 0x000fe20000000100 */
[----:B------:R-:W-:Y:S01]  /*0ff0*/  FADD R16, -R16, R9 ;  /* 0x0000000910107221 */ /* 0x000fe20000000100 */
[----:B------:R-:W-:Y:S01]  /*1000*/  FMUL R18, R11, R18 ;  /* 0x000000120b127220 */ /* 0x000fe20000400000 */
[----:B------:R-:W-:Y:S01]  /*1010*/  FMUL R19, R10, R19 ;  /* 0x000000130a137220 */ /* 0x000fe20000400000 */
[----:B------:R-:W-:Y:S01]  /*1020*/  FMUL R28, R13, R28 ;  /* 0x0000001c0d1c7220 */ /* 0x000fe20000400000 */
[----:B------:R-:W-:Y:S01]  /*1030*/  FMUL R29, R12, R29 ;  /* 0x0000001d0c1d7220 */ /* 0x000fe20000400000 */
[----:B------:R-:W-:Y:S01]  /*1040*/  FMUL R30, R15, R30 ;  /* 0x0000001e0f1e7220 */ /* 0x000fe20000400000 */
[----:B------:R-:W-:Y:S01]  /*1050*/  FMUL R31, R14, R31 ;  /* 0x0000001f0e1f7220 */ /* 0x000fe20000400000 */
[----:B---3--:R-:W-:Y:S01]  /*1060*/  FMUL R32, R17, R32 ;  /* 0x0000002011207220 */ /* 0x008fe20000400000 */
[----:B0-----:R-:W-:-:S04]  /*1070*/  IMAD.WIDE R2, R0, 0x4, R2 ;  /* 0x0000000400027825 */ /* 0x001fc800078e0202 */
[----:B------:R-:W-:Y:S01]  /*1080*/  FMUL R16, R16, R33 ;  /* 0x0000002110107220 */ /* 0x000fe20000400000 */
[----:B------:R-:W-:Y:S01]  /*1090*/  FFMA R18, R18, R34, R45 ;  /* 0x0000002212127223 */ /* 0x000fe2000000002d */
[----:B------:R-:W-:Y:S01]  /*10a0*/  FFMA R19, R19, R35, R26 ;  /* 0x0000002313137223 */ /* 0x000fe2000000001a */
[----:B------:R-:W-:Y:S01]  /*10b0*/  FFMA R27, R28, R36, R27 ;  /* 0x000000241c1b7223 */ /* 0x000fe2000000001b */
[----:B------:R-:W-:Y:S02]  /*10c0*/  FFMA R29, R29, R37, R44 ;  /* 0x000000251d1d7223 */ /* 0x000fe4000000002c */
[----:B------:R-:W-:Y:S02]  /*10d0*/  FSETP.GEU.AND P4, PT, R18, RZ, PT ;  /* 0x000000ff1200720b */ /* 0x000fe40003f8e000 */
[----:B------:R-:W-:Y:S02]  /*10e0*/  FSETP.GEU.AND P3, PT, R19, RZ, PT ;  /* 0x000000ff1300720b */ /* 0x000fe40003f6e000 */
[----:B------:R-:W-:-:S02]  /*10f0*/  FSETP.GEU.AND P2, PT, R27, RZ, PT ;  /* 0x000000ff1b00720b */ /* 0x000fc40003f4e000 */
[----:B------:R-:W-:Y:S01]  /*1100*/  FSETP.GEU.AND P1, PT, R29, RZ, PT ;  /* 0x000000ff1d00720b */ /* 0x000fe20003f2e000 */
[----:B------:R-:W-:Y:S01]  /*1110*/  FFMA R30, R30, R38, R41 ;  /* 0x000000261e1e7223 */ /* 0x000fe20000000029 */
[----:B------:R-:W-:Y:S02]  /*1120*/  SEL R4, R18, RZ, P4 ;  /* 0x000000ff12047207 */ /* 0x000fe40002000000 */
[----:B------:R-:W-:Y:S01]  /*1130*/  SEL R5, R19, RZ, P3 ;  /* 0x000000ff13057207 */ /* 0x000fe20001800000 */
[----:B------:R-:W-:Y:S01]  /*1140*/  FFMA R16, R16, R40, R39 ;  /* 0x0000002810107223 */ /* 0x000fe20000000027 */
[----:B------:R-:W-:Y:S02]  /*1150*/  SEL R6, R27, RZ, P2 ;  /* 0x000000ff1b067207 */ /* 0x000fe40001000000 */
[----:B------:R-:W-:Y:S01]  /*1160*/  SEL R7, R29, RZ, P1 ;  /* 0x000000ff1d077207 */ /* 0x000fe20000800000 */
[----:B------:R-:W-:Y:S01]  /*1170*/  FFMA R20, R31, R43, R20 ;  /* 0x0000002b1f147223 */ /* 0x000fe20000000014 */
[----:B------:R-:W-:Y:S01]  /*1180*/  FFMA R21, R32, R42, R21 ;  /* 0x0000002a20157223 */ /* 0x000fe20000000015 */
[----:B------:R-:W-:-:S02]  /*1190*/  FSETP.GEU.AND P4, PT, R30, RZ, PT ;  /* 0x000000ff1e00720b */ /* 0x000fc40003f8e000 */
[----:B------:R0:W-:Y:S01]  /*11a0*/  @!P5 STG.E.128 desc[UR4][R2.64], R4 ;  /* 0x000000040200d986 */ /* 0x0001e2000c101d04 */
[----:B------:R-:W-:Y:S02]  /*11b0*/  FSETP.GEU.AND P3, PT, R20, RZ, PT ;  /* 0x000000ff1400720b */ /* 0x000fe40003f6e000 */
[C---:B------:R-:W-:Y:S02]  /*11c0*/  FSETP.GEU.AND P2, PT, R21.reuse, RZ, PT ;  /* 0x000000ff1500720b */ /* 0x040fe40003f4e000 */
[----:B------:R-:W-:Y:S02]  /*11d0*/  FSETP.GEU.AND P1, PT, R16, RZ, PT ;  /* 0x000000ff1000720b */ /* 0x000fe40003f2e000 */
[----:B------:R-:W-:Y:S02]  /*11e0*/  SEL R8, R30, RZ, P4 ;  /* 0x000000ff1e087207 */ /* 0x000fe40002000000 */
[----:B------:R-:W-:Y:S02]  /*11f0*/  SEL R9, R20, RZ, P3 ;  /* 0x000000ff14097207 */ /* 0x000fe40001800000 */
[----:B------:R-:W-:-:S02]  /*1200*/  SEL R10, R21, RZ, P2 ;  /* 0x000000ff150a7207 */ /* 0x000fc40001000000 */
[----:B------:R-:W-:Y:S01]  /*1210*/  SEL R11, R16, RZ, P1 ;  /* 0x000000ff100b7207 */ /* 0x000fe20000800000 */
[----:B0-----:R-:W-:Y:S06]  /*1220*/  @P0 EXIT ;  /* 0x000000000000094d */ /* 0x001fec0003800000 */
[----:B------:R-:W-:Y:S01]  /*1230*/  STG.E.128 desc[UR4][R2.64+0x800], R8 ;  /* 0x0008000802007986 */ /* 0x000fe2000c101d04 */
[----:B------:R-:W-:Y:S05]  /*1240*/  EXIT ;  /* 0x000000000000794d */ /* 0x000fea0003800000 */
.L_x_0:
[----:B------:R-:W-:-:S00]  /*1250*/  BRA `(.L_x_0) ;  /* 0xfffffffc00fc7947 */ /* 0x000fc0000383ffff */
[----:B------:R-:W-:-:S00]  /*1260*/  NOP ;  /* 0x0000000000007918 */ /* 0x000fc00000000000 */
        /* <DEDUP_REMOVED lines=9> */
.L_x_1:


//--------------------- .nv.constant0.triton_poi_fused_reflection_pad2d_relu_6 --------------------------
	.section	.nv.constant0.triton_poi_fused_reflection_pad2d_relu_6,"a",@progbits
	.sectionflags	@""
	.align	4
.nv.constant0.triton_poi_fused_reflection_pad2d_relu_6:
	.zero		580
